//
// Generated by NVIDIA NVVM Compiler
//
// Compiler Build ID: CL-36424714
// Cuda compilation tools, release 13.0, V13.0.88
// Based on NVVM 20.0.0
//

.version 9.0
.target sm_100
.address_size 64

	// .globl	_Z15array_generatoriPd
.extern .func  (.param .b32 func_retval0) vprintf
(
	.param .b64 vprintf_param_0,
	.param .b64 vprintf_param_1
)
;
.global .align 1 .b8 $str[3] = {37, 100};

.visible .entry _Z15array_generatoriPd(
	.param .u32 _Z15array_generatoriPd_param_0,
	.param .u64 .ptr .align 1 _Z15array_generatoriPd_param_1
)
{
	.reg .b32 	%r<5>;
	.reg .b64 	%rd<10>;
	.reg .b64 	%fd<2>;

	ld.param.u64 	%rd1, [_Z15array_generatoriPd_param_1];
	cvta.to.global.u64 	%rd2, %rd1;
	mov.u32 	%r1, %ctaid.x;
	mov.u32 	%r2, %ntid.x;
	mov.u32 	%r3, %tid.x;
	mad.lo.s32 	%r4, %r1, %r2, %r3;
	cvt.s64.s32 	%rd3, %r4;
	cvt.u64.u32 	%rd4, %r2;
	add.s64 	%rd5, %rd3, %rd4;
	shl.b64 	%rd6, %rd5, 3;
	add.s64 	%rd7, %rd1, %rd6;
	cvt.rn.f64.u64 	%fd1, %rd7;
	mul.wide.s32 	%rd8, %r4, 8;
	add.s64 	%rd9, %rd2, %rd8;
	st.global.f64 	[%rd9], %fd1;
	ret;

}
	// .globl	_Z13global_memoryiPdiiPy
.visible .entry _Z13global_memoryiPdiiPy(
	.param .u32 _Z13global_memoryiPdiiPy_param_0,
	.param .u64 .ptr .align 1 _Z13global_memoryiPdiiPy_param_1,
	.param .u32 _Z13global_memoryiPdiiPy_param_2,
	.param .u32 _Z13global_memoryiPdiiPy_param_3,
	.param .u64 .ptr .align 1 _Z13global_memoryiPdiiPy_param_4
)
{
	.reg .pred 	%p<10>;
	.reg .b32 	%r<19>;
	.reg .b64 	%rd<219>;

	ld.param.u32 	%r12, [_Z13global_memoryiPdiiPy_param_2];
	ld.param.u32 	%r11, [_Z13global_memoryiPdiiPy_param_3];
	ld.param.u64 	%rd4, [_Z13global_memoryiPdiiPy_param_4];
	mov.u32 	%r13, %ctaid.x;
	mul.lo.s32 	%r1, %r12, %r13;
	mov.b64 	%rd6, 0;
	mov.u64 	%rd216, %rd6;
	mov.u64 	%rd218, %rd6;
	mov.u64 	%rd217, %rd6;
	setp.lt.s32 	%p1, %r11, 1;
	@%p1 bra 	$L__BB1_13;
	and.b32  	%r2, %r11, 15;
	setp.lt.u32 	%p2, %r11, 16;
	@%p2 bra 	$L__BB1_4;
	and.b32  	%r14, %r11, 2147483632;
	neg.s32 	%r17, %r14;
$L__BB1_3:
	.pragma "nounroll";
	// begin inline asm
	mov.u64 	%rd9, %clock64;
	// end inline asm
	mov.u64 	%rd216, %rd9;
	// begin inline asm
	mov.u64 	%rd10, %clock64;
	// end inline asm
	mov.u64 	%rd218, %rd10;
	mov.u64 	%rd41, %rd218;
	mov.u64 	%rd42, %rd216;
	sub.s64 	%rd43, %rd41, %rd42;
	mov.u64 	%rd44, %rd217;
	add.s64 	%rd45, %rd43, %rd44;
	mov.u64 	%rd217, %rd45;
	// begin inline asm
	mov.u64 	%rd11, %clock64;
	// end inline asm
	mov.u64 	%rd216, %rd11;
	// begin inline asm
	mov.u64 	%rd12, %clock64;
	// end inline asm
	mov.u64 	%rd218, %rd12;
	mov.u64 	%rd46, %rd218;
	mov.u64 	%rd47, %rd216;
	sub.s64 	%rd48, %rd46, %rd47;
	mov.u64 	%rd49, %rd217;
	add.s64 	%rd50, %rd48, %rd49;
	mov.u64 	%rd217, %rd50;
	// begin inline asm
	mov.u64 	%rd13, %clock64;
	// end inline asm
	mov.u64 	%rd216, %rd13;
	// begin inline asm
	mov.u64 	%rd14, %clock64;
	// end inline asm
	mov.u64 	%rd218, %rd14;
	mov.u64 	%rd51, %rd218;
	mov.u64 	%rd52, %rd216;
	sub.s64 	%rd53, %rd51, %rd52;
	mov.u64 	%rd54, %rd217;
	add.s64 	%rd55, %rd53, %rd54;
	mov.u64 	%rd217, %rd55;
	// begin inline asm
	mov.u64 	%rd15, %clock64;
	// end inline asm
	mov.u64 	%rd216, %rd15;
	// begin inline asm
	mov.u64 	%rd16, %clock64;
	// end inline asm
	mov.u64 	%rd218, %rd16;
	mov.u64 	%rd56, %rd218;
	mov.u64 	%rd57, %rd216;
	sub.s64 	%rd58, %rd56, %rd57;
	mov.u64 	%rd59, %rd217;
	add.s64 	%rd60, %rd58, %rd59;
	mov.u64 	%rd217, %rd60;
	// begin inline asm
	mov.u64 	%rd17, %clock64;
	// end inline asm
	mov.u64 	%rd216, %rd17;
	// begin inline asm
	mov.u64 	%rd18, %clock64;
	// end inline asm
	mov.u64 	%rd218, %rd18;
	mov.u64 	%rd61, %rd218;
	mov.u64 	%rd62, %rd216;
	sub.s64 	%rd63, %rd61, %rd62;
	mov.u64 	%rd64, %rd217;
	add.s64 	%rd65, %rd63, %rd64;
	mov.u64 	%rd217, %rd65;
	// begin inline asm
	mov.u64 	%rd19, %clock64;
	// end inline asm
	mov.u64 	%rd216, %rd19;
	// begin inline asm
	mov.u64 	%rd20, %clock64;
	// end inline asm
	mov.u64 	%rd218, %rd20;
	mov.u64 	%rd66, %rd218;
	mov.u64 	%rd67, %rd216;
	sub.s64 	%rd68, %rd66, %rd67;
	mov.u64 	%rd69, %rd217;
	add.s64 	%rd70, %rd68, %rd69;
	mov.u64 	%rd217, %rd70;
	// begin inline asm
	mov.u64 	%rd21, %clock64;
	// end inline asm
	mov.u64 	%rd216, %rd21;
	// begin inline asm
	mov.u64 	%rd22, %clock64;
	// end inline asm
	mov.u64 	%rd218, %rd22;
	mov.u64 	%rd71, %rd218;
	mov.u64 	%rd72, %rd216;
	sub.s64 	%rd73, %rd71, %rd72;
	mov.u64 	%rd74, %rd217;
	add.s64 	%rd75, %rd73, %rd74;
	mov.u64 	%rd217, %rd75;
	// begin inline asm
	mov.u64 	%rd23, %clock64;
	// end inline asm
	mov.u64 	%rd216, %rd23;
	// begin inline asm
	mov.u64 	%rd24, %clock64;
	// end inline asm
	mov.u64 	%rd218, %rd24;
	mov.u64 	%rd76, %rd218;
	mov.u64 	%rd77, %rd216;
	sub.s64 	%rd78, %rd76, %rd77;
	mov.u64 	%rd79, %rd217;
	add.s64 	%rd80, %rd78, %rd79;
	mov.u64 	%rd217, %rd80;
	// begin inline asm
	mov.u64 	%rd25, %clock64;
	// end inline asm
	mov.u64 	%rd216, %rd25;
	// begin inline asm
	mov.u64 	%rd26, %clock64;
	// end inline asm
	mov.u64 	%rd218, %rd26;
	mov.u64 	%rd81, %rd218;
	mov.u64 	%rd82, %rd216;
	sub.s64 	%rd83, %rd81, %rd82;
	mov.u64 	%rd84, %rd217;
	add.s64 	%rd85, %rd83, %rd84;
	mov.u64 	%rd217, %rd85;
	// begin inline asm
	mov.u64 	%rd27, %clock64;
	// end inline asm
	mov.u64 	%rd216, %rd27;
	// begin inline asm
	mov.u64 	%rd28, %clock64;
	// end inline asm
	mov.u64 	%rd218, %rd28;
	mov.u64 	%rd86, %rd218;
	mov.u64 	%rd87, %rd216;
	sub.s64 	%rd88, %rd86, %rd87;
	mov.u64 	%rd89, %rd217;
	add.s64 	%rd90, %rd88, %rd89;
	mov.u64 	%rd217, %rd90;
	// begin inline asm
	mov.u64 	%rd29, %clock64;
	// end inline asm
	mov.u64 	%rd216, %rd29;
	// begin inline asm
	mov.u64 	%rd30, %clock64;
	// end inline asm
	mov.u64 	%rd218, %rd30;
	mov.u64 	%rd91, %rd218;
	mov.u64 	%rd92, %rd216;
	sub.s64 	%rd93, %rd91, %rd92;
	mov.u64 	%rd94, %rd217;
	add.s64 	%rd95, %rd93, %rd94;
	mov.u64 	%rd217, %rd95;
	// begin inline asm
	mov.u64 	%rd31, %clock64;
	// end inline asm
	mov.u64 	%rd216, %rd31;
	// begin inline asm
	mov.u64 	%rd32, %clock64;
	// end inline asm
	mov.u64 	%rd218, %rd32;
	mov.u64 	%rd96, %rd218;
	mov.u64 	%rd97, %rd216;
	sub.s64 	%rd98, %rd96, %rd97;
	mov.u64 	%rd99, %rd217;
	add.s64 	%rd100, %rd98, %rd99;
	mov.u64 	%rd217, %rd100;
	// begin inline asm
	mov.u64 	%rd33, %clock64;
	// end inline asm
	mov.u64 	%rd216, %rd33;
	// begin inline asm
	mov.u64 	%rd34, %clock64;
	// end inline asm
	mov.u64 	%rd218, %rd34;
	mov.u64 	%rd101, %rd218;
	mov.u64 	%rd102, %rd216;
	sub.s64 	%rd103, %rd101, %rd102;
	mov.u64 	%rd104, %rd217;
	add.s64 	%rd105, %rd103, %rd104;
	mov.u64 	%rd217, %rd105;
	// begin inline asm
	mov.u64 	%rd35, %clock64;
	// end inline asm
	mov.u64 	%rd216, %rd35;
	// begin inline asm
	mov.u64 	%rd36, %clock64;
	// end inline asm
	mov.u64 	%rd218, %rd36;
	mov.u64 	%rd106, %rd218;
	mov.u64 	%rd107, %rd216;
	sub.s64 	%rd108, %rd106, %rd107;
	mov.u64 	%rd109, %rd217;
	add.s64 	%rd110, %rd108, %rd109;
	mov.u64 	%rd217, %rd110;
	// begin inline asm
	mov.u64 	%rd37, %clock64;
	// end inline asm
	mov.u64 	%rd216, %rd37;
	// begin inline asm
	mov.u64 	%rd38, %clock64;
	// end inline asm
	mov.u64 	%rd218, %rd38;
	mov.u64 	%rd111, %rd218;
	mov.u64 	%rd112, %rd216;
	sub.s64 	%rd113, %rd111, %rd112;
	mov.u64 	%rd114, %rd217;
	add.s64 	%rd115, %rd113, %rd114;
	mov.u64 	%rd217, %rd115;
	// begin inline asm
	mov.u64 	%rd39, %clock64;
	// end inline asm
	mov.u64 	%rd216, %rd39;
	// begin inline asm
	mov.u64 	%rd40, %clock64;
	// end inline asm
	mov.u64 	%rd218, %rd40;
	mov.u64 	%rd116, %rd218;
	mov.u64 	%rd117, %rd216;
	sub.s64 	%rd118, %rd116, %rd117;
	mov.u64 	%rd119, %rd217;
	add.s64 	%rd120, %rd118, %rd119;
	mov.u64 	%rd217, %rd120;
	add.s32 	%r17, %r17, 16;
	setp.ne.s32 	%p3, %r17, 0;
	@%p3 bra 	$L__BB1_3;
$L__BB1_4:
	setp.eq.s32 	%p4, %r2, 0;
	@%p4 bra 	$L__BB1_13;
	and.b32  	%r6, %r11, 7;
	setp.lt.u32 	%p5, %r2, 8;
	@%p5 bra 	$L__BB1_7;
	// begin inline asm
	mov.u64 	%rd121, %clock64;
	// end inline asm
	mov.u64 	%rd216, %rd121;
	// begin inline asm
	mov.u64 	%rd122, %clock64;
	// end inline asm
	mov.u64 	%rd218, %rd122;
	mov.u64 	%rd137, %rd218;
	mov.u64 	%rd138, %rd216;
	sub.s64 	%rd139, %rd137, %rd138;
	mov.u64 	%rd140, %rd217;
	add.s64 	%rd141, %rd139, %rd140;
	mov.u64 	%rd217, %rd141;
	// begin inline asm
	mov.u64 	%rd123, %clock64;
	// end inline asm
	mov.u64 	%rd216, %rd123;
	// begin inline asm
	mov.u64 	%rd124, %clock64;
	// end inline asm
	mov.u64 	%rd218, %rd124;
	mov.u64 	%rd142, %rd218;
	mov.u64 	%rd143, %rd216;
	sub.s64 	%rd144, %rd142, %rd143;
	mov.u64 	%rd145, %rd217;
	add.s64 	%rd146, %rd144, %rd145;
	mov.u64 	%rd217, %rd146;
	// begin inline asm
	mov.u64 	%rd125, %clock64;
	// end inline asm
	mov.u64 	%rd216, %rd125;
	// begin inline asm
	mov.u64 	%rd126, %clock64;
	// end inline asm
	mov.u64 	%rd218, %rd126;
	mov.u64 	%rd147, %rd218;
	mov.u64 	%rd148, %rd216;
	sub.s64 	%rd149, %rd147, %rd148;
	mov.u64 	%rd150, %rd217;
	add.s64 	%rd151, %rd149, %rd150;
	mov.u64 	%rd217, %rd151;
	// begin inline asm
	mov.u64 	%rd127, %clock64;
	// end inline asm
	mov.u64 	%rd216, %rd127;
	// begin inline asm
	mov.u64 	%rd128, %clock64;
	// end inline asm
	mov.u64 	%rd218, %rd128;
	mov.u64 	%rd152, %rd218;
	mov.u64 	%rd153, %rd216;
	sub.s64 	%rd154, %rd152, %rd153;
	mov.u64 	%rd155, %rd217;
	add.s64 	%rd156, %rd154, %rd155;
	mov.u64 	%rd217, %rd156;
	// begin inline asm
	mov.u64 	%rd129, %clock64;
	// end inline asm
	mov.u64 	%rd216, %rd129;
	// begin inline asm
	mov.u64 	%rd130, %clock64;
	// end inline asm
	mov.u64 	%rd218, %rd130;
	mov.u64 	%rd157, %rd218;
	mov.u64 	%rd158, %rd216;
	sub.s64 	%rd159, %rd157, %rd158;
	mov.u64 	%rd160, %rd217;
	add.s64 	%rd161, %rd159, %rd160;
	mov.u64 	%rd217, %rd161;
	// begin inline asm
	mov.u64 	%rd131, %clock64;
	// end inline asm
	mov.u64 	%rd216, %rd131;
	// begin inline asm
	mov.u64 	%rd132, %clock64;
	// end inline asm
	mov.u64 	%rd218, %rd132;
	mov.u64 	%rd162, %rd218;
	mov.u64 	%rd163, %rd216;
	sub.s64 	%rd164, %rd162, %rd163;
	mov.u64 	%rd165, %rd217;
	add.s64 	%rd166, %rd164, %rd165;
	mov.u64 	%rd217, %rd166;
	// begin inline asm
	mov.u64 	%rd133, %clock64;
	// end inline asm
	mov.u64 	%rd216, %rd133;
	// begin inline asm
	mov.u64 	%rd134, %clock64;
	// end inline asm
	mov.u64 	%rd218, %rd134;
	mov.u64 	%rd167, %rd218;
	mov.u64 	%rd168, %rd216;
	sub.s64 	%rd169, %rd167, %rd168;
	mov.u64 	%rd170, %rd217;
	add.s64 	%rd171, %rd169, %rd170;
	mov.u64 	%rd217, %rd171;
	// begin inline asm
	mov.u64 	%rd135, %clock64;
	// end inline asm
	mov.u64 	%rd216, %rd135;
	// begin inline asm
	mov.u64 	%rd136, %clock64;
	// end inline asm
	mov.u64 	%rd218, %rd136;
	mov.u64 	%rd172, %rd218;
	mov.u64 	%rd173, %rd216;
	sub.s64 	%rd174, %rd172, %rd173;
	mov.u64 	%rd175, %rd217;
	add.s64 	%rd176, %rd174, %rd175;
	mov.u64 	%rd217, %rd176;
$L__BB1_7:
	setp.eq.s32 	%p6, %r6, 0;
	@%p6 bra 	$L__BB1_13;
	and.b32  	%r7, %r11, 3;
	setp.lt.u32 	%p7, %r6, 4;
	@%p7 bra 	$L__BB1_10;
	// begin inline asm
	mov.u64 	%rd177, %clock64;
	// end inline asm
	mov.u64 	%rd216, %rd177;
	// begin inline asm
	mov.u64 	%rd178, %clock64;
	// end inline asm
	mov.u64 	%rd218, %rd178;
	mov.u64 	%rd185, %rd218;
	mov.u64 	%rd186, %rd216;
	sub.s64 	%rd187, %rd185, %rd186;
	mov.u64 	%rd188, %rd217;
	add.s64 	%rd189, %rd187, %rd188;
	mov.u64 	%rd217, %rd189;
	// begin inline asm
	mov.u64 	%rd179, %clock64;
	// end inline asm
	mov.u64 	%rd216, %rd179;
	// begin inline asm
	mov.u64 	%rd180, %clock64;
	// end inline asm
	mov.u64 	%rd218, %rd180;
	mov.u64 	%rd190, %rd218;
	mov.u64 	%rd191, %rd216;
	sub.s64 	%rd192, %rd190, %rd191;
	mov.u64 	%rd193, %rd217;
	add.s64 	%rd194, %rd192, %rd193;
	mov.u64 	%rd217, %rd194;
	// begin inline asm
	mov.u64 	%rd181, %clock64;
	// end inline asm
	mov.u64 	%rd216, %rd181;
	// begin inline asm
	mov.u64 	%rd182, %clock64;
	// end inline asm
	mov.u64 	%rd218, %rd182;
	mov.u64 	%rd195, %rd218;
	mov.u64 	%rd196, %rd216;
	sub.s64 	%rd197, %rd195, %rd196;
	mov.u64 	%rd198, %rd217;
	add.s64 	%rd199, %rd197, %rd198;
	mov.u64 	%rd217, %rd199;
	// begin inline asm
	mov.u64 	%rd183, %clock64;
	// end inline asm
	mov.u64 	%rd216, %rd183;
	// begin inline asm
	mov.u64 	%rd184, %clock64;
	// end inline asm
	mov.u64 	%rd218, %rd184;
	mov.u64 	%rd200, %rd218;
	mov.u64 	%rd201, %rd216;
	sub.s64 	%rd202, %rd200, %rd201;
	mov.u64 	%rd203, %rd217;
	add.s64 	%rd204, %rd202, %rd203;
	mov.u64 	%rd217, %rd204;
$L__BB1_10:
	setp.eq.s32 	%p8, %r7, 0;
	@%p8 bra 	$L__BB1_13;
	neg.s32 	%r18, %r7;
$L__BB1_12:
	.pragma "nounroll";
	// begin inline asm
	mov.u64 	%rd205, %clock64;
	// end inline asm
	mov.u64 	%rd216, %rd205;
	// begin inline asm
	mov.u64 	%rd206, %clock64;
	// end inline asm
	mov.u64 	%rd218, %rd206;
	mov.u64 	%rd207, %rd218;
	mov.u64 	%rd208, %rd216;
	sub.s64 	%rd209, %rd207, %rd208;
	mov.u64 	%rd210, %rd217;
	add.s64 	%rd211, %rd209, %rd210;
	mov.u64 	%rd217, %rd211;
	add.s32 	%r18, %r18, 1;
	setp.ne.s32 	%p9, %r18, 0;
	@%p9 bra 	$L__BB1_12;
$L__BB1_13:
	mov.u32 	%r15, %tid.x;
	add.s32 	%r16, %r1, %r15;
	cvta.to.global.u64 	%rd212, %rd4;
	mov.u64 	%rd213, %rd217;
	mul.wide.s32 	%rd214, %r16, 8;
	add.s64 	%rd215, %rd212, %rd214;
	st.global.u64 	[%rd215], %rd213;
	ret;

}
	// .globl	_Z8tid_timeiPy
.visible .entry _Z8tid_timeiPy(
	.param .u32 _Z8tid_timeiPy_param_0,
	.param .u64 .ptr .align 1 _Z8tid_timeiPy_param_1
)
{
	.local .align 8 .b8 	__local_depot2[8];
	.reg .b64 	%SP;
	.reg .b64 	%SPL;
	.reg .pred 	%p<6>;
	.reg .b32 	%r<74>;
	.reg .b64 	%rd<37>;

	mov.u64 	%SPL, __local_depot2;
	cvta.local.u64 	%SP, %SPL;
	ld.param.u32 	%r22, [_Z8tid_timeiPy_param_0];
	ld.param.u64 	%rd9, [_Z8tid_timeiPy_param_1];
	setp.lt.s32 	%p1, %r22, 1;
	mov.b32 	%r72, 0;
	mov.b64 	%rd35, 0;
	@%p1 bra 	$L__BB2_7;
	and.b32  	%r1, %r22, 3;
	setp.lt.u32 	%p2, %r22, 4;
	mov.b64 	%rd35, 0;
	@%p2 bra 	$L__BB2_4;
	and.b32  	%r27, %r22, 2147483644;
	neg.s32 	%r69, %r27;
	mov.b64 	%rd35, 0;
$L__BB2_3:
	mov.b32 	%r49, 1;
	mov.b32 	%r50, 2;
	mov.b32 	%r51, 3;
	// begin inline asm
	{
	mov.u32 %r28, %clock;
	mad.lo.s32 %r29, %r49, %r50, %r29;
	mad.lo.s32 %r29, %r49, %r50, %r29;
	mad.lo.s32 %r29, %r49, %r50, %r29;
	mad.lo.s32 %r29, %r49, %r50, %r29;
	mad.lo.s32 %r29, %r49, %r50, %r29;
	mad.lo.s32 %r29, %r49, %r50, %r29;
	mad.lo.s32 %r29, %r49, %r50, %r29;
	mad.lo.s32 %r29, %r49, %r50, %r29;
	mad.lo.s32 %r29, %r49, %r50, %r29;
	mad.lo.s32 %r29, %r49, %r50, %r29;
	mov.u32 %r30, %clock;
	}
	// end inline asm
	sub.s32 	%r52, %r30, %r28;
	cvt.s64.s32 	%rd14, %r52;
	add.s64 	%rd15, %rd35, %rd14;
	// begin inline asm
	{
	mov.u32 %r34, %clock;
	mad.lo.s32 %r35, %r49, %r50, %r35;
	mad.lo.s32 %r35, %r49, %r50, %r35;
	mad.lo.s32 %r35, %r49, %r50, %r35;
	mad.lo.s32 %r35, %r49, %r50, %r35;
	mad.lo.s32 %r35, %r49, %r50, %r35;
	mad.lo.s32 %r35, %r49, %r50, %r35;
	mad.lo.s32 %r35, %r49, %r50, %r35;
	mad.lo.s32 %r35, %r49, %r50, %r35;
	mad.lo.s32 %r35, %r49, %r50, %r35;
	mad.lo.s32 %r35, %r49, %r50, %r35;
	mov.u32 %r36, %clock;
	}
	// end inline asm
	sub.s32 	%r53, %r36, %r34;
	cvt.s64.s32 	%rd16, %r53;
	add.s64 	%rd17, %rd15, %rd16;
	// begin inline asm
	{
	mov.u32 %r40, %clock;
	mad.lo.s32 %r41, %r49, %r50, %r41;
	mad.lo.s32 %r41, %r49, %r50, %r41;
	mad.lo.s32 %r41, %r49, %r50, %r41;
	mad.lo.s32 %r41, %r49, %r50, %r41;
	mad.lo.s32 %r41, %r49, %r50, %r41;
	mad.lo.s32 %r41, %r49, %r50, %r41;
	mad.lo.s32 %r41, %r49, %r50, %r41;
	mad.lo.s32 %r41, %r49, %r50, %r41;
	mad.lo.s32 %r41, %r49, %r50, %r41;
	mad.lo.s32 %r41, %r49, %r50, %r41;
	mov.u32 %r42, %clock;
	}
	// end inline asm
	sub.s32 	%r54, %r42, %r40;
	cvt.s64.s32 	%rd18, %r54;
	add.s64 	%rd19, %rd17, %rd18;
	// begin inline asm
	{
	mov.u32 %r46, %clock;
	mad.lo.s32 %r72, %r49, %r50, %r72;
	mad.lo.s32 %r72, %r49, %r50, %r72;
	mad.lo.s32 %r72, %r49, %r50, %r72;
	mad.lo.s32 %r72, %r49, %r50, %r72;
	mad.lo.s32 %r72, %r49, %r50, %r72;
	mad.lo.s32 %r72, %r49, %r50, %r72;
	mad.lo.s32 %r72, %r49, %r50, %r72;
	mad.lo.s32 %r72, %r49, %r50, %r72;
	mad.lo.s32 %r72, %r49, %r50, %r72;
	mad.lo.s32 %r72, %r49, %r50, %r72;
	mov.u32 %r48, %clock;
	}
	// end inline asm
	sub.s32 	%r55, %r48, %r46;
	cvt.s64.s32 	%rd20, %r55;
	add.s64 	%rd35, %rd19, %rd20;
	add.s32 	%r69, %r69, 4;
	setp.ne.s32 	%p3, %r69, 0;
	@%p3 bra 	$L__BB2_3;
$L__BB2_4:
	setp.eq.s32 	%p4, %r1, 0;
	@%p4 bra 	$L__BB2_7;
	neg.s32 	%r71, %r1;
$L__BB2_6:
	.pragma "nounroll";
	mov.b32 	%r59, 1;
	mov.b32 	%r60, 2;
	mov.b32 	%r61, 3;
	// begin inline asm
	{
	mov.u32 %r56, %clock;
	mad.lo.s32 %r72, %r59, %r60, %r72;
	mad.lo.s32 %r72, %r59, %r60, %r72;
	mad.lo.s32 %r72, %r59, %r60, %r72;
	mad.lo.s32 %r72, %r59, %r60, %r72;
	mad.lo.s32 %r72, %r59, %r60, %r72;
	mad.lo.s32 %r72, %r59, %r60, %r72;
	mad.lo.s32 %r72, %r59, %r60, %r72;
	mad.lo.s32 %r72, %r59, %r60, %r72;
	mad.lo.s32 %r72, %r59, %r60, %r72;
	mad.lo.s32 %r72, %r59, %r60, %r72;
	mov.u32 %r58, %clock;
	}
	// end inline asm
	sub.s32 	%r62, %r58, %r56;
	cvt.s64.s32 	%rd21, %r62;
	add.s64 	%rd35, %rd35, %rd21;
	add.s32 	%r71, %r71, 1;
	setp.ne.s32 	%p5, %r71, 0;
	@%p5 bra 	$L__BB2_6;
$L__BB2_7:
	add.u64 	%rd22, %SP, 0;
	add.u64 	%rd23, %SPL, 0;
	cvta.to.global.u64 	%rd24, %rd9;
	st.local.u32 	[%rd23], %r72;
	mov.u64 	%rd25, $str;
	cvta.global.u64 	%rd26, %rd25;
	{ // callseq 0, 0
	.param .b64 param0;
	st.param.b64 	[param0], %rd26;
	.param .b64 param1;
	st.param.b64 	[param1], %rd22;
	.param .b32 retval0;
	call.uni (retval0), 
	vprintf, 
	(
	param0, 
	param1
	);
	ld.param.b32 	%r63, [retval0];
	} // callseq 0
	cvt.s64.s32 	%rd27, %r72;
	add.s64 	%rd28, %rd35, %rd27;
	mov.u32 	%r65, %tid.x;
	mov.u32 	%r66, %ntid.x;
	mov.u32 	%r67, %ctaid.x;
	mad.lo.s32 	%r68, %r67, %r66, %r65;
	mul.wide.s32 	%rd29, %r68, 8;
	add.s64 	%rd30, %rd24, %rd29;
	st.global.u64 	[%rd30], %rd28;
	ret;

}


// ===== COMPILED SASS (sm_100) =====

	.target	sm_100

	.elftype	@"ET_EXEC"


//--------------------- .note.nv.tkinfo           --------------------------
	.section	.note.nv.tkinfo,"",@"SHT_NOTE"
	.sectionflags	@"SHF_NOTE_NV_TKINFO"
	.tkinfo
        /*0018*/ 	.word	0x00000002
        /*0030*/ 	.string	""
        /*0030*/ 	.string	"ptxas"
        /*0030*/ 	.string	"Cuda compilation tools, release 13.0, V13.0.88"
        /*0030*/ 	.string	"Build cuda_13.0.r13.0/compiler.36424714_0"
        /*0030*/ 	.string	"-arch sm_100 -m 64 "



//--------------------- .note.nv.cuinfo           --------------------------
	.section	.note.nv.cuinfo,"",@"SHT_NOTE"
	.sectionflags	@"SHF_NOTE_NV_CUINFO"
        /*0018*/ 	.short	0x0002
        /*001a*/ 	.short	0x0064
        /*001c*/ 	.short	0x0082
	.zero		2


//--------------------- .nv.info                  --------------------------
	.section	.nv.info,"",@"SHT_CUDA_INFO"
	.align	4


	//----- nvinfo : EIATTR_REGCOUNT
	.align		4
        /*0000*/ 	.byte	0x04, 0x2f
        /*0002*/ 	.short	(.L_2 - .L_1)
	.align		4
.L_1:
        /*0004*/ 	.word	index@(_Z15array_generatoriPd)
        /*0008*/ 	.word	0x0000000a


	//----- nvinfo : EIATTR_FRAME_SIZE
	.align		4
.L_2:
        /*000c*/ 	.byte	0x04, 0x11
        /*000e*/ 	.short	(.L_4 - .L_3)
	.align		4
.L_3:
        /*0010*/ 	.word	index@(_Z15array_generatoriPd)
        /*0014*/ 	.word	0x00000000


	//----- nvinfo : EIATTR_REGCOUNT
	.align		4
.L_4:
        /*0018*/ 	.byte	0x04, 0x2f
        /*001a*/ 	.short	(.L_6 - .L_5)
	.align		4
.L_5:
        /*001c*/ 	.word	index@(_Z13global_memoryiPdiiPy)
        /*0020*/ 	.word	0x0000000c


	//----- nvinfo : EIATTR_FRAME_SIZE
	.align		4
.L_6:
        /*0024*/ 	.byte	0x04, 0x11
        /*0026*/ 	.short	(.L_8 - .L_7)
	.align		4
.L_7:
        /*0028*/ 	.word	index@(_Z13global_memoryiPdiiPy)
        /*002c*/ 	.word	0x00000000


	//----- nvinfo : EIATTR_REGCOUNT
	.align		4
.L_8:
        /*0030*/ 	.byte	0x04, 0x2f
        /*0032*/ 	.short	(.L_10 - .L_9)
	.align		4
.L_9:
        /*0034*/ 	.word	index@(_Z8tid_timeiPy)
        /*0038*/ 	.word	0x00000018


	//----- nvinfo : EIATTR_FRAME_SIZE
	.align		4
.L_10:
        /*003c*/ 	.byte	0x04, 0x11
        /*003e*/ 	.short	(.L_12 - .L_11)
	.align		4
.L_11:
        /*0040*/ 	.word	index@(_Z8tid_timeiPy)
        /*0044*/ 	.word	0x00000008


	//----- nvinfo : EIATTR_MIN_STACK_SIZE
	.align		4
.L_12:
        /*0048*/ 	.byte	0x04, 0x12
        /*004a*/ 	.short	(.L_14 - .L_13)
	.align		4
.L_13:
        /*004c*/ 	.word	index@(_Z8tid_timeiPy)
        /*0050*/ 	.word	0x00000008


	//----- nvinfo : EIATTR_MIN_STACK_SIZE
	.align		4
.L_14:
        /*0054*/ 	.byte	0x04, 0x12
        /*0056*/ 	.short	(.L_16 - .L_15)
	.align		4
.L_15:
        /*0058*/ 	.word	index@(_Z13global_memoryiPdiiPy)
        /*005c*/ 	.word	0x00000000


	//----- nvinfo : EIATTR_MIN_STACK_SIZE
	.align		4
.L_16:
        /*0060*/ 	.byte	0x04, 0x12
        /*0062*/ 	.short	(.L_18 - .L_17)
	.align		4
.L_17:
        /*0064*/ 	.word	index@(_Z15array_generatoriPd)
        /*0068*/ 	.word	0x00000000
.L_18:


//--------------------- .nv.compat                --------------------------
	.section	.nv.compat,"",@"SHT_CUDA_COMPAT_INFO"
	.align	4
        /*0000*/ 	.byte	0x02, 0x09, 0x00, 0x00, 0x02, 0x02, 0x01, 0x00, 0x02, 0x05, 0x05, 0x00, 0x03, 0x07, 0x01, 0x01
        /*0010*/ 	.byte	0x02, 0x03, 0x00, 0x00, 0x02, 0x06, 0x01, 0x00, 0x04, 0x0b, 0x08, 0x00, 0x09, 0x00, 0x00, 0x00
        /*0020*/ 	.byte	0x00, 0x00, 0x00, 0x00


//--------------------- .nv.info._Z8tid_timeiPy   --------------------------
	.section	.nv.info._Z8tid_timeiPy,"",@"SHT_CUDA_INFO"
	.sectionflags	@""
	.align	4


	//----- nvinfo : EIATTR_CUDA_API_VERSION
	.align		4
        /*0000*/ 	.byte	0x04, 0x37
        /*0002*/ 	.short	(.L_20 - .L_19)
.L_19:
        /*0004*/ 	.word	0x00000082


	//----- nvinfo : EIATTR_KPARAM_INFO
	.align		4
.L_20:
        /*0008*/ 	.byte	0x04, 0x17
        /*000a*/ 	.short	(.L_22 - .L_21)
.L_21:
        /*000c*/ 	.word	0x00000000
        /*0010*/ 	.short	0x0001
        /*0012*/ 	.short	0x0008
        /*0014*/ 	.byte	0x00, 0xf5, 0x21, 0x00


	//----- nvinfo : EIATTR_KPARAM_INFO
	.align		4
.L_22:
        /*0018*/ 	.byte	0x04, 0x17
        /*001a*/ 	.short	(.L_24 - .L_23)
.L_23:
        /*001c*/ 	.word	0x00000000
        /*0020*/ 	.short	0x0000
        /*0022*/ 	.short	0x0000
        /*0024*/ 	.byte	0x00, 0xf0, 0x11, 0x00


	//----- nvinfo : EIATTR_SPARSE_MMA_MASK
	.align		4
.L_24:
        /*0028*/ 	.byte	0x03, 0x50
        /*002a*/ 	.short	0x0000


	//----- nvinfo : EIATTR_MAXREG_COUNT
	.align		4
        /*002c*/ 	.byte	0x03, 0x1b
        /*002e*/ 	.short	0x00ff


	//----- nvinfo : EIATTR_EXTERNS
	.align		4
        /*0030*/ 	.byte	0x04, 0x0f
        /*0032*/ 	.short	(.L_26 - .L_25)


	//   ....[0]....
	.align		4
.L_25:
        /*0034*/ 	.word	index@(vprintf)


	//----- nvinfo : EIATTR_MERCURY_ISA_VERSION
	.align		4
.L_26:
        /*0038*/ 	.byte	0x03, 0x5f
        /*003a*/ 	.short	0x0101


	//----- nvinfo : EIATTR_VRC_CTA_INIT_COUNT
	.align		4
        /*003c*/ 	.byte	0x02, 0x4a
	.zero		1
	.zero		1


	//----- nvinfo : EIATTR_SYSCALL_OFFSETS
	.align		4
        /*0040*/ 	.byte	0x04, 0x46
        /*0042*/ 	.short	(.L_28 - .L_27)


	//   ....[0]....
.L_27:
        /*0044*/ 	.word	0x00000410


	//----- nvinfo : EIATTR_EXIT_INSTR_OFFSETS
	.align		4
.L_28:
        /*0048*/ 	.byte	0x04, 0x1c
        /*004a*/ 	.short	(.L_30 - .L_29)


	//   ....[0]....
.L_29:
        /*004c*/ 	.word	0x000004b0


	//----- nvinfo : EIATTR_CBANK_PARAM_SIZE
	.align		4
.L_30:
        /*0050*/ 	.byte	0x03, 0x19
        /*0052*/ 	.short	0x0010


	//----- nvinfo : EIATTR_PARAM_CBANK
	.align		4
        /*0054*/ 	.byte	0x04, 0x0a
        /*0056*/ 	.short	(.L_32 - .L_31)
	.align		4
.L_31:
        /*0058*/ 	.word	index@(.nv.constant0._Z8tid_timeiPy)
        /*005c*/ 	.short	0x0380
        /*005e*/ 	.short	0x0010


	//----- nvinfo : EIATTR_SW_WAR
	.align		4
.L_32:
        /*0060*/ 	.byte	0x04, 0x36
        /*0062*/ 	.short	(.L_34 - .L_33)
.L_33:
        /*0064*/ 	.word	0x00000008
.L_34:


//--------------------- .nv.info._Z13global_memoryiPdiiPy --------------------------
	.section	.nv.info._Z13global_memoryiPdiiPy,"",@"SHT_CUDA_INFO"
	.sectionflags	@""
	.align	4


	//----- nvinfo : EIATTR_CUDA_API_VERSION
	.align		4
        /*0000*/ 	.byte	0x04, 0x37
        /*0002*/ 	.short	(.L_36 - .L_35)
.L_35:
        /*0004*/ 	.word	0x00000082


	//----- nvinfo : EIATTR_KPARAM_INFO
	.align		4
.L_36:
        /*0008*/ 	.byte	0x04, 0x17
        /*000a*/ 	.short	(.L_38 - .L_37)
.L_37:
        /*000c*/ 	.word	0x00000000
        /*0010*/ 	.short	0x0004
        /*0012*/ 	.short	0x0018
        /*0014*/ 	.byte	0x00, 0xf5, 0x21, 0x00


	//----- nvinfo : EIATTR_KPARAM_INFO
	.align		4
.L_38:
        /*0018*/ 	.byte	0x04, 0x17
        /*001a*/ 	.short	(.L_40 - .L_39)
.L_39:
        /*001c*/ 	.word	0x00000000
        /*0020*/ 	.short	0x0003
        /*0022*/ 	.short	0x0014
        /*0024*/ 	.byte	0x00, 0xf0, 0x11, 0x00


	//----- nvinfo : EIATTR_KPARAM_INFO
	.align		4
.L_40:
        /*0028*/ 	.byte	0x04, 0x17
        /*002a*/ 	.short	(.L_42 - .L_41)
.L_41:
        /*002c*/ 	.word	0x00000000
        /*0030*/ 	.short	0x0002
        /*0032*/ 	.short	0x0010
        /*0034*/ 	.byte	0x00, 0xf0, 0x11, 0x00


	//----- nvinfo : EIATTR_KPARAM_INFO
	.align		4
.L_42:
        /*0038*/ 	.byte	0x04, 0x17
        /*003a*/ 	.short	(.L_44 - .L_43)
.L_43:
        /*003c*/ 	.word	0x00000000
        /*0040*/ 	.short	0x0001
        /*0042*/ 	.short	0x0008
        /*0044*/ 	.byte	0x00, 0xf5, 0x21, 0x00


	//----- nvinfo : EIATTR_KPARAM_INFO
	.align		4
.L_44:
        /*0048*/ 	.byte	0x04, 0x17
        /*004a*/ 	.short	(.L_46 - .L_45)
.L_45:
        /*004c*/ 	.word	0x00000000
        /*0050*/ 	.short	0x0000
        /*0052*/ 	.short	0x0000
        /*0054*/ 	.byte	0x00, 0xf0, 0x11, 0x00


	//----- nvinfo : EIATTR_SPARSE_MMA_MASK
	.align		4
.L_46:
        /*0058*/ 	.byte	0x03, 0x50
        /*005a*/ 	.short	0x0000


	//----- nvinfo : EIATTR_MAXREG_COUNT
	.align		4
        /*005c*/ 	.byte	0x03, 0x1b
        /*005e*/ 	.short	0x00ff


	//----- nvinfo : EIATTR_MERCURY_ISA_VERSION
	.align		4
        /*0060*/ 	.byte	0x03, 0x5f
        /*0062*/ 	.short	0x0101


	//----- nvinfo : EIATTR_VRC_CTA_INIT_COUNT
	.align		4
        /*0064*/ 	.byte	0x02, 0x4a
	.zero		1
	.zero		1


	//----- nvinfo : EIATTR_EXIT_INSTR_OFFSETS
	.align		4
        /*0068*/ 	.byte	0x04, 0x1c
        /*006a*/ 	.short	(.L_48 - .L_47)


	//   ....[0]....
.L_47:
        /*006c*/ 	.word	0x000009c0


	//----- nvinfo : EIATTR_CBANK_PARAM_SIZE
	.align		4
.L_48:
        /*0070*/ 	.byte	0x03, 0x19
        /*0072*/ 	.short	0x0020


	//----- nvinfo : EIATTR_PARAM_CBANK
	.align		4
        /*0074*/ 	.byte	0x04, 0x0a
        /*0076*/ 	.short	(.L_50 - .L_49)
	.align		4
.L_49:
        /*0078*/ 	.word	index@(.nv.constant0._Z13global_memoryiPdiiPy)
        /*007c*/ 	.short	0x0380
        /*007e*/ 	.short	0x0020


	//----- nvinfo : EIATTR_SW_WAR
	.align		4
.L_50:
        /*0080*/ 	.byte	0x04, 0x36
        /*0082*/ 	.short	(.L_52 - .L_51)
.L_51:
        /*0084*/ 	.word	0x00000008
.L_52:


//--------------------- .nv.info._Z15array_generatoriPd --------------------------
	.section	.nv.info._Z15array_generatoriPd,"",@"SHT_CUDA_INFO"
	.sectionflags	@""
	.align	4


	//----- nvinfo : EIATTR_CUDA_API_VERSION
	.align		4
        /*0000*/ 	.byte	0x04, 0x37
        /*0002*/ 	.short	(.L_54 - .L_53)
.L_53:
        /*0004*/ 	.word	0x00000082


	//----- nvinfo : EIATTR_KPARAM_INFO
	.align		4
.L_54:
        /*0008*/ 	.byte	0x04, 0x17
        /*000a*/ 	.short	(.L_56 - .L_55)
.L_55:
        /*000c*/ 	.word	0x00000000
        /*0010*/ 	.short	0x0001
        /*0012*/ 	.short	0x0008
        /*0014*/ 	.byte	0x00, 0xf5, 0x21, 0x00


	//----- nvinfo : EIATTR_KPARAM_INFO
	.align		4
.L_56:
        /*0018*/ 	.byte	0x04, 0x17
        /*001a*/ 	.short	(.L_58 - .L_57)
.L_57:
        /*001c*/ 	.word	0x00000000
        /*0020*/ 	.short	0x0000
        /*0022*/ 	.short	0x0000
        /*0024*/ 	.byte	0x00, 0xf0, 0x11, 0x00


	//----- nvinfo : EIATTR_SPARSE_MMA_MASK
	.align		4
.L_58:
        /*0028*/ 	.byte	0x03, 0x50
        /*002a*/ 	.short	0x0000


	//----- nvinfo : EIATTR_MAXREG_COUNT
	.align		4
        /*002c*/ 	.byte	0x03, 0x1b
        /*002e*/ 	.short	0x00ff


	//----- nvinfo : EIATTR_MERCURY_ISA_VERSION
	.align		4
        /*0030*/ 	.byte	0x03, 0x5f
        /*0032*/ 	.short	0x0101


	//----- nvinfo : EIATTR_VRC_CTA_INIT_COUNT
	.align		4
        /*0034*/ 	.byte	0x02, 0x4a
	.zero		1
	.zero		1


	//----- nvinfo : EIATTR_EXIT_INSTR_OFFSETS
	.align		4
        /*0038*/ 	.byte	0x04, 0x1c
        /*003a*/ 	.short	(.L_60 - .L_59)


	//   ....[0]....
.L_59:
        /*003c*/ 	.word	0x000000f0


	//----- nvinfo : EIATTR_CBANK_PARAM_SIZE
	.align		4
.L_60:
        /*0040*/ 	.byte	0x03, 0x19
        /*0042*/ 	.short	0x0010


	//----- nvinfo : EIATTR_PARAM_CBANK
	.align		4
        /*0044*/ 	.byte	0x04, 0x0a
        /*0046*/ 	.short	(.L_62 - .L_61)
	.align		4
.L_61:
        /*0048*/ 	.word	index@(.nv.constant0._Z15array_generatoriPd)
        /*004c*/ 	.short	0x0380
        /*004e*/ 	.short	0x0010


	//----- nvinfo : EIATTR_SW_WAR
	.align		4
.L_62:
        /*0050*/ 	.byte	0x04, 0x36
        /*0052*/ 	.short	(.L_64 - .L_63)
.L_63:
        /*0054*/ 	.word	0x00000008
.L_64:


//--------------------- .nv.callgraph             --------------------------
	.section	.nv.callgraph,"",@"SHT_CUDA_CALLGRAPH"
	.align	4
	.sectionentsize	8
	.align		4
        /*0000*/ 	.word	0x00000000
	.align		4
        /*0004*/ 	.word	0xffffffff
	.align		4
        /*0008*/ 	.word	index@(_Z8tid_timeiPy)
	.align		4
        /*000c*/ 	.word	index@(vprintf)
	.align		4
        /*0010*/ 	.word	0x00000000
	.align		4
        /*0014*/ 	.word	0xfffffffe
	.align		4
        /*0018*/ 	.word	0x00000000
	.align		4
        /*001c*/ 	.word	0xfffffffd
	.align		4
        /*0020*/ 	.word	0x00000000
	.align		4
        /*0024*/ 	.word	0xfffffffc


//--------------------- .nv.constant4             --------------------------
	.section	.nv.constant4,"a",@progbits
	.align	8
	.align		8
.nv.constant4:
        /*0000*/ 	.dword	vprintf
	.align		8
        /*0008*/ 	.dword	$str


//--------------------- .text._Z8tid_timeiPy      --------------------------
	.section	.text._Z8tid_timeiPy,"ax",@progbits
	.align	128
        .global         _Z8tid_timeiPy
        .type           _Z8tid_timeiPy,@function
        .size           _Z8tid_timeiPy,(.L_x_14 - _Z8tid_timeiPy)
        .other          _Z8tid_timeiPy,@"STO_CUDA_ENTRY STV_DEFAULT"
_Z8tid_timeiPy:
.text._Z8tid_timeiPy:
[----:B------:R-:W0:Y:S01]  /*0000*/  LDC R1, c[0x0][0x37c] ;  /* 0x0000df00ff017b82 */ /* 0x000e220000000800 */
[----:B------:R-:W1:Y:S01]  /*0010*/  LDCU UR5, c[0x0][0x380] ;  /* 0x00007000ff0577ac */ /* 0x000e620008000800 */
[----:B0-----:R-:W-:Y:S02]  /*0020*/  VIADD R1, R1, 0xfffffff8 ;  /* 0xfffffff801017836 */ /* 0x001fe40000000000 */
[----:B------:R-:W-:Y:S01]  /*0030*/  IMAD.MOV.U32 R2, RZ, RZ, RZ ;  /* 0x000000ffff027224 */ /* 0x000fe200078e00ff */
[----:B------:R-:W0:Y:S01]  /*0040*/  LDCU UR4, c[0x0][0x2f8] ;  /* 0x00005f00ff0477ac */ /* 0x000e220008000800 */
[----:B------:R-:W-:Y:S02]  /*0050*/  IMAD.MOV.U32 R19, RZ, RZ, RZ ;  /* 0x000000ffff137224 */ /* 0x000fe400078e00ff */
[----:B------:R-:W-:Y:S01]  /*0060*/  IMAD.MOV.U32 R17, RZ, RZ, RZ ;  /* 0x000000ffff117224 */ /* 0x000fe200078e00ff */
[----:B------:R-:W2:Y:S01]  /*0070*/  LDCU UR6, c[0x0][0x2fc] ;  /* 0x00005f80ff0677ac */ /* 0x000ea20008000800 */
[----:B-1----:R-:W-:Y:S01]  /*0080*/  UISETP.GE.AND UP0, UPT, UR5, 0x1, UPT ;  /* 0x000000010500788c */ /* 0x002fe2000bf06270 */
[----:B0-----:R-:W-:-:S05]  /*0090*/  IADD3 R6, P0, PT, R1, UR4, RZ ;  /* 0x0000000401067c10 */ /* 0x001fca000ff1e0ff */
[----:B--2---:R-:W-:-:S03]  /*00a0*/  IMAD.X R7, RZ, RZ, UR6, P0 ;  /* 0x00000006ff077e24 */ /* 0x004fc600080e06ff */
[----:B------:R-:W-:Y:S05]  /*00b0*/  BRA.U !UP0, `(.L_x_0) ;  /* 0x0000000108b47547 */ /* 0x000fea000b800000 */
[----:B------:R-:W-:Y:S01]  /*00c0*/  UISETP.GE.U32.AND UP0, UPT, UR5, 0x4, UPT ;  /* 0x000000040500788c */ /* 0x000fe2000bf06070 */
[----:B------:R-:W-:Y:S01]  /*00d0*/  IMAD.MOV.U32 R19, RZ, RZ, RZ ;  /* 0x000000ffff137224 */ /* 0x000fe200078e00ff */
[----:B------:R-:W-:Y:S01]  /*00e0*/  ULOP3.LUT UR4, UR5, 0x3, URZ, 0xc0, !UPT ;  /* 0x0000000305047892 */ /* 0x000fe2000f8ec0ff */
[----:B------:R-:W-:-:S06]  /*00f0*/  IMAD.MOV.U32 R17, RZ, RZ, RZ ;  /* 0x000000ffff117224 */ /* 0x000fcc00078e00ff */
[----:B------:R-:W-:Y:S05]  /*0100*/  BRA.U !UP0, `(.L_x_1) ;  /* 0x0000000108707547 */ /* 0x000fea000b800000 */
[----:B------:R-:W-:Y:S01]  /*0110*/  ULOP3.LUT UR5, UR5, 0x7ffffffc, URZ, 0xc0, !UPT ;  /* 0x7ffffffc05057892 */ /* 0x000fe2000f8ec0ff */
[----:B------:R-:W-:Y:S02]  /*0120*/  IMAD.MOV.U32 R19, RZ, RZ, RZ ;  /* 0x000000ffff137224 */ /* 0x000fe400078e00ff */
[----:B------:R-:W-:Y:S01]  /*0130*/  IMAD.MOV.U32 R17, RZ, RZ, RZ ;  /* 0x000000ffff117224 */ /* 0x000fe200078e00ff */
[----:B------:R-:W-:-:S12]  /*0140*/  UIADD3 UR5, UPT, UPT, -UR5, URZ, URZ ;  /* 0x000000ff05057290 */ /* 0x000fd8000fffe1ff */
.L_x_2:
[----:B------:R-:W-:Y:S02]  /*0150*/  CS2R.32 R0, SR_CLOCKLO ;  /* 0x0000000000007805 */ /* 0x000fe40000005000 */
[----:B------:R-:W-:-:S05]  /*0160*/  CS2R.32 R3, SR_CLOCKLO ;  /* 0x0000000000037805 */ /* 0x000fca0000005000 */
[----:B------:R-:W-:-:S05]  /*0170*/  IMAD.IADD R0, R3, 0x1, -R0 ;  /* 0x0000000103007824 */ /* 0x000fca00078e0a00 */
[----:B------:R-:W-:Y:S02]  /*0180*/  SHF.R.S32.HI R8, RZ, 0x1f, R0 ;  /* 0x0000001fff087819 */ /* 0x000fe40000011400 */
[----:B------:R-:W-:Y:S02]  /*0190*/  CS2R.32 R3, SR_CLOCKLO ;  /* 0x0000000000037805 */ /* 0x000fe40000005000 */
[----:B------:R-:W-:-:S05]  /*01a0*/  CS2R.32 R4, SR_CLOCKLO ;  /* 0x0000000000047805 */ /* 0x000fca0000005000 */
[----:B------:R-:W-:-:S05]  /*01b0*/  IMAD.IADD R3, R4, 0x1, -R3 ;  /* 0x0000000104037824 */ /* 0x000fca00078e0a03 */
[----:B------:R-:W-:Y:S02]  /*01c0*/  IADD3 R4, P0, P1, R3, R19, R0 ;  /* 0x0000001303047210 */ /* 0x000fe4000791e000 */
[----:B------:R-:W-:-:S04]  /*01d0*/  SHF.R.S32.HI R3, RZ, 0x1f, R3 ;  /* 0x0000001fff037819 */ /* 0x000fc80000011403 */
[----:B------:R-:W-:Y:S02]  /*01e0*/  IADD3.X R8, PT, PT, R3, R17, R8, P0, P1 ;  /* 0x0000001103087210 */ /* 0x000fe400007e2408 */
[----:B------:R-:W-:Y:S02]  /*01f0*/  CS2R.32 R19, SR_CLOCKLO ;  /* 0x0000000000137805 */ /* 0x000fe40000005000 */
[----:B------:R-:W-:-:S05]  /*0200*/  CS2R.32 R0, SR_CLOCKLO ;  /* 0x0000000000007805 */ /* 0x000fca0000005000 */
[----:B------:R-:W-:-:S05]  /*0210*/  IMAD.IADD R19, R0, 0x1, -R19 ;  /* 0x0000000100137824 */ /* 0x000fca00078e0a13 */
[----:B------:R-:W-:Y:S02]  /*0220*/  SHF.R.S32.HI R17, RZ, 0x1f, R19 ;  /* 0x0000001fff117819 */ /* 0x000fe40000011413 */
[----:B------:R-:W-:Y:S01]  /*0230*/  CS2R.32 R0, SR_CLOCKLO ;  /* 0x0000000000007805 */ /* 0x000fe20000005000 */
[----:B------:R-:W-:Y:S01]  /*0240*/  VIADD R2, R2, 0x14 ;  /* 0x0000001402027836 */ /* 0x000fe20000000000 */
[----:B------:R-:W-:Y:S01]  /*0250*/  CS2R.32 R3, SR_CLOCKLO ;  /* 0x0000000000037805 */ /* 0x000fe20000005000 */
[----:B------:R-:W-:-:S04]  /*0260*/  UIADD3 UR5, UPT, UPT, UR5, 0x4, URZ ;  /* 0x0000000405057890 */ /* 0x000fc8000fffe0ff */
[----:B------:R-:W-:Y:S01]  /*0270*/  IMAD.IADD R0, R3, 0x1, -R0 ;  /* 0x0000000103007824 */ /* 0x000fe200078e0a00 */
[----:B------:R-:W-:-:S04]  /*0280*/  UISETP.NE.AND UP0, UPT, UR5, URZ, UPT ;  /* 0x000000ff0500728c */ /* 0x000fc8000bf05270 */
[----:B------:R-:W-:Y:S02]  /*0290*/  IADD3 R19, P0, P1, R0, R4, R19 ;  /* 0x0000000400137210 */ /* 0x000fe4000791e013 */
[----:B------:R-:W-:-:S04]  /*02a0*/  SHF.R.S32.HI R0, RZ, 0x1f, R0 ;  /* 0x0000001fff007819 */ /* 0x000fc80000011400 */
[----:B------:R-:W-:Y:S01]  /*02b0*/  IADD3.X R17, PT, PT, R0, R8, R17, P0, P1 ;  /* 0x0000000800117210 */ /* 0x000fe200007e2411 */
[----:B------:R-:W-:Y:S06]  /*02c0*/  BRA.U UP0, `(.L_x_2) ;  /* 0xfffffffd00a07547 */ /* 0x000fec000b83ffff */
.L_x_1:
[----:B------:R-:W-:-:S09]  /*02d0*/  UISETP.NE.AND UP0, UPT, UR4, URZ, UPT ;  /* 0x000000ff0400728c */ /* 0x000fd2000bf05270 */
[----:B------:R-:W-:Y:S05]  /*02e0*/  BRA.U !UP0, `(.L_x_0) ;  /* 0x0000000108287547 */ /* 0x000fea000b800000 */
[----:B------:R-:W-:-:S12]  /*02f0*/  UIADD3 UR4, UPT, UPT, -UR4, URZ, URZ ;  /* 0x000000ff04047290 */ /* 0x000fd8000fffe1ff */
.L_x_3:
[----:B------:R-:W-:Y:S01]  /*0300*/  CS2R.32 R0, SR_CLOCKLO ;  /* 0x0000000000007805 */ /* 0x000fe20000005000 */
[----:B------:R-:W-:Y:S01]  /*0310*/  VIADD R2, R2, 0x14 ;  /* 0x0000001402027836 */ /* 0x000fe20000000000 */
[----:B------:R-:W-:Y:S01]  /*0320*/  CS2R.32 R3, SR_CLOCKLO ;  /* 0x0000000000037805 */ /* 0x000fe20000005000 */
[----:B------:R-:W-:-:S04]  /*0330*/  UIADD3 UR4, UPT, UPT, UR4, 0x1, URZ ;  /* 0x0000000104047890 */ /* 0x000fc8000fffe0ff */
[----:B------:R-:W-:Y:S01]  /*0340*/  IMAD.IADD R0, R3, 0x1, -R0 ;  /* 0x0000000103007824 */ /* 0x000fe200078e0a00 */
[----:B------:R-:W-:-:S04]  /*0350*/  UISETP.NE.AND UP0, UPT, UR4, URZ, UPT ;  /* 0x000000ff0400728c */ /* 0x000fc8000bf05270 */
[----:B------:R-:W-:-:S04]  /*0360*/  IADD3 R19, P0, PT, R0, R19, RZ ;  /* 0x0000001300137210 */ /* 0x000fc80007f1e0ff */
[----:B------:R-:W-:Y:S01]  /*0370*/  LEA.HI.X.SX32 R17, R0, R17, 0x1, P0 ;  /* 0x0000001100117211 */ /* 0x000fe200000f0eff */
[----:B------:R-:W-:Y:S08]  /*0380*/  BRA.U UP0, `(.L_x_3) ;  /* 0xfffffffd00dc7547 */ /* 0x000ff0000b83ffff */
.L_x_0:
[----:B------:R-:W-:Y:S01]  /*0390*/  MOV R0, 0x0 ;  /* 0x0000000000007802 */ /* 0x000fe20000000f00 */
[----:B------:R0:W-:Y:S01]  /*03a0*/  STL [R1], R2 ;  /* 0x0000000201007387 */ /* 0x0001e20000100800 */
[----:B------:R-:W1:Y:S02]  /*03b0*/  LDCU.64 UR4, c[0x4][0x8] ;  /* 0x01000100ff0477ac */ /* 0x000e640008000a00 */
[----:B------:R0:W2:Y:S01]  /*03c0*/  LDC.64 R8, c[0x4][R0] ;  /* 0x0100000000087b82 */ /* 0x0000a20000000a00 */
[----:B------:R-:W3:Y:S01]  /*03d0*/  LDCU.64 UR36, c[0x0][0x358] ;  /* 0x00006b00ff2477ac */ /* 0x000ee20008000a00 */
[----:B-1----:R-:W-:Y:S02]  /*03e0*/  IMAD.U32 R4, RZ, RZ, UR4 ;  /* 0x00000004ff047e24 */ /* 0x002fe4000f8e00ff */
[----:B0-----:R-:W-:-:S07]  /*03f0*/  IMAD.U32 R5, RZ, RZ, UR5 ;  /* 0x00000005ff057e24 */ /* 0x001fce000f8e00ff */
[----:B------:R-:W-:-:S07]  /*0400*/  LEPC R20, `(.L_x_4) ;  /* 0x000000001014794e */ /* 0x000fce0000000000 */
[----:B--23--:R-:W-:Y:S05]  /*0410*/  CALL.ABS.NOINC R8 ;  /* 0x0000000008007343 */ /* 0x00cfea0003c00000 */
.L_x_4:
[----:B------:R-:W0:Y:S01]  /*0420*/  S2R R3, SR_TID.X ;  /* 0x0000000000037919 */ /* 0x000e220000002100 */
[----:B------:R-:W1:Y:S01]  /*0430*/  LDC.64 R6, c[0x0][0x388] ;  /* 0x0000e200ff067b82 */ /* 0x000e620000000a00 */
[----:B------:R-:W0:Y:S01]  /*0440*/  LDCU UR4, c[0x0][0x360] ;  /* 0x00006c00ff0477ac */ /* 0x000e220008000800 */
[C---:B------:R-:W-:Y:S01]  /*0450*/  IADD3 R4, P0, PT, R2.reuse, R19, RZ ;  /* 0x0000001302047210 */ /* 0x040fe20007f1e0ff */
[----:B------:R-:W0:Y:S03]  /*0460*/  S2R R0, SR_CTAID.X ;  /* 0x0000000000007919 */ /* 0x000e260000002500 */
[----:B------:R-:W-:Y:S01]  /*0470*/  LEA.HI.X.SX32 R5, R2, R17, 0x1, P0 ;  /* 0x0000001102057211 */ /* 0x000fe200000f0eff */
[----:B0-----:R-:W-:-:S04]  /*0480*/  IMAD R3, R0, UR4, R3 ;  /* 0x0000000400037c24 */ /* 0x001fc8000f8e0203 */
[----:B-1----:R-:W-:-:S05]  /*0490*/  IMAD.WIDE R2, R3, 0x8, R6 ;  /* 0x0000000803027825 */ /* 0x002fca00078e0206 */
[----:B------:R-:W-:Y:S01]  /*04a0*/  STG.E.64 desc[UR36][R2.64], R4 ;  /* 0x0000000402007986 */ /* 0x000fe2000c101b24 */
[----:B------:R-:W-:Y:S05]  /*04b0*/  EXIT ;  /* 0x000000000000794d */ /* 0x000fea0003800000 */
.L_x_5:
[----:B------:R-:W-:-:S00]  /*04c0*/  BRA `(.L_x_5) ;  /* 0xfffffffc00fc7947 */ /* 0x000fc0000383ffff */
[----:B------:R-:W-:-:S00]  /*04d0*/  NOP ;  /* 0x0000000000007918 */ /* 0x000fc00000000000 */
        /* <DEDUP_REMOVED lines=10> */
.L_x_14:


//--------------------- .text._Z13global_memoryiPdiiPy --------------------------
	.section	.text._Z13global_memoryiPdiiPy,"ax",@progbits
	.align	128
        .global         _Z13global_memoryiPdiiPy
        .type           _Z13global_memoryiPdiiPy,@function
        .size           _Z13global_memoryiPdiiPy,(.L_x_15 - _Z13global_memoryiPdiiPy)
        .other          _Z13global_memoryiPdiiPy,@"STO_CUDA_ENTRY STV_DEFAULT"
_Z13global_memoryiPdiiPy:
.text._Z13global_memoryiPdiiPy:
[----:B------:R-:W-:Y:S01]  /*0000*/  LDC R1, c[0x0][0x37c] ;  /* 0x0000df00ff017b82 */ /* 0x000fe20000000800 */
[----:B------:R-:W0:Y:S07]  /*0010*/  LDCU UR5, c[0x0][0x394] ;  /* 0x00007280ff0577ac */ /* 0x000e2e0008000800 */
[----:B------:R-:W1:Y:S01]  /*0020*/  S2UR UR10, SR_CTAID.X ;  /* 0x00000000000a79c3 */ /* 0x000e620000002500 */
[----:B------:R-:W-:Y:S02]  /*0030*/  IMAD.MOV.U32 R0, RZ, RZ, RZ ;  /* 0x000000ffff007224 */ /* 0x000fe400078e00ff */
[----:B------:R-:W-:Y:S01]  /*0040*/  IMAD.MOV.U32 R9, RZ, RZ, RZ ;  /* 0x000000ffff097224 */ /* 0x000fe200078e00ff */
[----:B------:R-:W2:Y:S01]  /*0050*/  LDCU.64 UR8, c[0x0][0x358] ;  /* 0x00006b00ff0877ac */ /* 0x000ea20008000a00 */
[----:B0-----:R-:W-:-:S09]  /*0060*/  UISETP.GE.AND UP0, UPT, UR5, 0x1, UPT ;  /* 0x000000010500788c */ /* 0x001fd2000bf06270 */
[----:B------:R-:W-:Y:S05]  /*0070*/  BRA.U !UP0, `(.L_x_6) ;  /* 0x0000000908307547 */ /* 0x000fea000b800000 */
[----:B------:R-:W-:Y:S02]  /*0080*/  UISETP.GE.U32.AND UP0, UPT, UR5, 0x10, UPT ;  /* 0x000000100500788c */ /* 0x000fe4000bf06070 */
[----:B------:R-:W-:-:S07]  /*0090*/  ULOP3.LUT UR6, UR5, 0xf, URZ, 0xc0, !UPT ;  /* 0x0000000f05067892 */ /* 0x000fce000f8ec0ff */
[----:B------:R-:W-:Y:S05]  /*00a0*/  BRA.U !UP0, `(.L_x_7) ;  /* 0x0000000508147547 */ /* 0x000fea000b800000 */
[----:B------:R-:W-:-:S04]  /*00b0*/  ULOP3.LUT UR4, UR5, 0x7ffffff0, URZ, 0xc0, !UPT ;  /* 0x7ffffff005047892 */ /* 0x000fc8000f8ec0ff */
[----:B------:R-:W-:-:S12]  /*00c0*/  UIADD3 UR4, UPT, UPT, -UR4, URZ, URZ ;  /* 0x000000ff04047290 */ /* 0x000fd8000fffe1ff */
.L_x_8:
[----:B------:R-:W-:Y:S02]  /*00d0*/  CS2R R2, SR_CLOCKLO ;  /* 0x0000000000027805 */ /* 0x000fe40000015000 */
[----:B------:R-:W-:-:S06]  /*00e0*/  CS2R R4, SR_CLOCKLO ;  /* 0x0000000000047805 */ /* 0x000fcc0000015000 */
[----:B------:R-:W-:-:S04]  /*00f0*/  IADD3 R7, P0, P1, R0, R4, -R2 ;  /* 0x0000000400077210 */ /* 0x000fc8000791e802 */
[----:B------:R-:W-:Y:S02]  /*0100*/  IADD3.X R9, PT, PT, R9, R5, ~R3, P0, P1 ;  /* 0x0000000509097210 */ /* 0x000fe400007e2c03 */
        /* <DEDUP_REMOVED lines=57> */
[----:B------:R-:W-:Y:S01]  /*04a0*/  CS2R R4, SR_CLOCKLO ;  /* 0x0000000000047805 */ /* 0x000fe20000015000 */
[----:B------:R-:W-:-:S05]  /*04b0*/  UIADD3 UR4, UPT, UPT, UR4, 0x10, URZ ;  /* 0x0000001004047890 */ /* 0x000fca000fffe0ff */
[----:B------:R-:W-:Y:S01]  /*04c0*/  IADD3 R0, P0, P1, R7, R4, -R2 ;  /* 0x0000000407007210 */ /* 0x000fe2000791e802 */
[----:B------:R-:W-:-:S03]  /*04d0*/  UISETP.NE.AND UP0, UPT, UR4, URZ, UPT ;  /* 0x000000ff0400728c */ /* 0x000fc6000bf05270 */
[----:B------:R-:W-:-:S06]  /*04e0*/  IADD3.X R9, PT, PT, R9, R5, ~R3, P0, P1 ;  /* 0x0000000509097210 */ /* 0x000fcc00007e2c03 */
[----:B------:R-:W-:Y:S05]  /*04f0*/  BRA.U UP0, `(.L_x_8) ;  /* 0xfffffff900f47547 */ /* 0x000fea000b83ffff */
.L_x_7:
[----:B------:R-:W-:-:S09]  /*0500*/  UISETP.NE.AND UP0, UPT, UR6, URZ, UPT ;  /* 0x000000ff0600728c */ /* 0x000fd2000bf05270 */
[----:B------:R-:W-:Y:S05]  /*0510*/  BRA.U !UP0, `(.L_x_6) ;  /* 0x0000000508087547 */ /* 0x000fea000b800000 */
[----:B------:R-:W-:Y:S02]  /*0520*/  UISETP.GE.U32.AND UP0, UPT, UR6, 0x8, UPT ;  /* 0x000000080600788c */ /* 0x000fe4000bf06070 */
[----:B------:R-:W-:-:S07]  /*0530*/  ULOP3.LUT UR7, UR5, 0x7, URZ, 0xc0, !UPT ;  /* 0x0000000705077892 */ /* 0x000fce000f8ec0ff */
[----:B------:R-:W-:Y:S05]  /*0540*/  BRA.U !UP0, `(.L_x_9) ;  /* 0x0000000108807547 */ /* 0x000fea000b800000 */
        /* <DEDUP_REMOVED lines=31> */
[----:B------:R-:W-:-:S09]  /*0740*/  IADD3.X R9, PT, PT, R9, R5, ~R3, P0, P1 ;  /* 0x0000000509097210 */ /* 0x000fd200007e2c03 */
.L_x_9:
        /* <DEDUP_REMOVED lines=21> */
.L_x_10:
[----:B------:R-:W-:-:S09]  /*08a0*/  UISETP.NE.AND UP0, UPT, UR4, URZ, UPT ;  /* 0x000000ff0400728c */ /* 0x000fd2000bf05270 */
[----:B------:R-:W-:Y:S05]  /*08b0*/  BRA.U !UP0, `(.L_x_6) ;  /* 0x0000000108207547 */ /* 0x000fea000b800000 */
[----:B------:R-:W-:-:S12]  /*08c0*/  UIADD3 UR4, UPT, UPT, -UR4, URZ, URZ ;  /* 0x000000ff04047290 */ /* 0x000fd8000fffe1ff */
.L_x_11:
[----:B------:R-:W-:Y:S02]  /*08d0*/  CS2R R2, SR_CLOCKLO ;  /* 0x0000000000027805 */ /* 0x000fe40000015000 */
[----:B------:R-:W-:Y:S01]  /*08e0*/  CS2R R4, SR_CLOCKLO ;  /* 0x0000000000047805 */ /* 0x000fe20000015000 */
[----:B------:R-:W-:-:S05]  /*08f0*/  UIADD3 UR4, UPT, UPT, UR4, 0x1, URZ ;  /* 0x0000000104047890 */ /* 0x000fca000fffe0ff */
[----:B------:R-:W-:Y:S01]  /*0900*/  IADD3 R0, P0, P1, R0, R4, -R2 ;  /* 0x0000000400007210 */ /* 0x000fe2000791e802 */
[----:B------:R-:W-:-:S03]  /*0910*/  UISETP.NE.AND UP0, UPT, UR4, URZ, UPT ;  /* 0x000000ff0400728c */ /* 0x000fc6000bf05270 */
[----:B------:R-:W-:-:S06]  /*0920*/  IADD3.X R9, PT, PT, R9, R5, ~R3, P0, P1 ;  /* 0x0000000509097210 */ /* 0x000fcc00007e2c03 */
[----:B------:R-:W-:Y:S05]  /*0930*/  BRA.U UP0, `(.L_x_11) ;  /* 0xfffffffd00e47547 */ /* 0x000fea000b83ffff */
.L_x_6:
[----:B------:R-:W1:Y:S01]  /*0940*/  S2R R5, SR_TID.X ;  /* 0x0000000000057919 */ /* 0x000e620000002100 */
[----:B------:R-:W1:Y:S08]  /*0950*/  LDC R4, c[0x0][0x390] ;  /* 0x0000e400ff047b82 */ /* 0x000e700000000800 */
[----:B------:R-:W0:Y:S01]  /*0960*/  LDC.64 R2, c[0x0][0x398] ;  /* 0x0000e600ff027b82 */ /* 0x000e220000000a00 */
[----:B-1----:R-:W-:-:S02]  /*0970*/  IMAD R5, R4, UR10, R5 ;  /* 0x0000000a04057c24 */ /* 0x002fc4000f8e0205 */
[----:B------:R-:W-:Y:S02]  /*0980*/  IMAD.MOV.U32 R4, RZ, RZ, R0 ;  /* 0x000000ffff047224 */ /* 0x000fe400078e0000 */
[----:B0-----:R-:W-:-:S04]  /*0990*/  IMAD.WIDE R2, R5, 0x8, R2 ;  /* 0x0000000805027825 */ /* 0x001fc800078e0202 */
[----:B------:R-:W-:-:S05]  /*09a0*/  IMAD.MOV.U32 R5, RZ, RZ, R9 ;  /* 0x000000ffff057224 */ /* 0x000fca00078e0009 */
[----:B--2---:R-:W-:Y:S01]  /*09b0*/  STG.E.64 desc[UR8][R2.64], R4 ;  /* 0x0000000402007986 */ /* 0x004fe2000c101b08 */
[----:B------:R-:W-:Y:S05]  /*09c0*/  EXIT ;  /* 0x000000000000794d */ /* 0x000fea0003800000 */
.L_x_12:
        /* <DEDUP_REMOVED lines=11> */
.L_x_15:


//--------------------- .text._Z15array_generatoriPd --------------------------
	.section	.text._Z15array_generatoriPd,"ax",@progbits
	.align	128
        .global         _Z15array_generatoriPd
        .type           _Z15array_generatoriPd,@function
        .size           _Z15array_generatoriPd,(.L_x_16 - _Z15array_generatoriPd)
        .other          _Z15array_generatoriPd,@"STO_CUDA_ENTRY STV_DEFAULT"
_Z15array_generatoriPd:
.text._Z15array_generatoriPd:
[----:B------:R-:W-:Y:S01]  /*0000*/  LDC R1, c[0x0][0x37c] ;  /* 0x0000df00ff017b82 */ /* 0x000fe20000000800 */
[----:B------:R-:W0:Y:S07]  /*0010*/  S2R R7, SR_TID.X ;  /* 0x0000000000077919 */ /* 0x000e2e0000002100 */
[----:B------:R-:W0:Y:S01]  /*0020*/  S2UR UR4, SR_CTAID.X ;  /* 0x00000000000479c3 */ /* 0x000e220000002500 */
[----:B------:R-:W1:Y:S07]  /*0030*/  LDCU.64 UR6, c[0x0][0x388] ;  /* 0x00007100ff0677ac */ /* 0x000e6e0008000a00 */
[----:B------:R-:W0:Y:S08]  /*0040*/  LDC R0, c[0x0][0x360] ;  /* 0x0000d800ff007b82 */ /* 0x000e300000000800 */
[----:B------:R-:W2:Y:S01]  /*0050*/  LDC.64 R4, c[0x0][0x388] ;  /* 0x0000e200ff047b82 */ /* 0x000ea20000000a00 */
[----:B0-----:R-:W-:Y:S01]  /*0060*/  IMAD R7, R0, UR4, R7 ;  /* 0x0000000400077c24 */ /* 0x001fe2000f8e0207 */
[----:B------:R-:W0:Y:S04]  /*0070*/  LDCU.64 UR4, c[0x0][0x358] ;  /* 0x00006b00ff0477ac */ /* 0x000e280008000a00 */
[C---:B------:R-:W-:Y:S01]  /*0080*/  IADD3 R0, P0, PT, R7.reuse, R0, RZ ;  /* 0x0000000007007210 */ /* 0x040fe20007f1e0ff */
[----:B--2---:R-:W-:-:S03]  /*0090*/  IMAD.WIDE R4, R7, 0x8, R4 ;  /* 0x0000000807047825 */ /* 0x004fc600078e0204 */
[----:B------:R-:W-:Y:S02]  /*00a0*/  LEA.HI.X.SX32 R3, R7, RZ, 0x1, P0 ;  /* 0x000000ff07037211 */ /* 0x000fe400000f0eff */
[----:B-1----:R-:W-:-:S04]  /*00b0*/  LEA R2, P0, R0, UR6, 0x3 ;  /* 0x0000000600027c11 */ /* 0x002fc8000f8018ff */
[----:B------:R-:W-:-:S06]  /*00c0*/  LEA.HI.X R3, R0, UR7, R3, 0x3, P0 ;  /* 0x0000000700037c11 */ /* 0x000fcc00080f1c03 */
[----:B------:R-:W0:Y:S02]  /*00d0*/  I2F.F64.U64 R2, R2 ;  /* 0x0000000200027312 */ /* 0x000e240000301800 */
[----:B0-----:R-:W-:Y:S01]  /*00e0*/  STG.E.64 desc[UR4][R4.64], R2 ;  /* 0x0000000204007986 */ /* 0x001fe2000c101b04 */
[----:B------:R-:W-:Y:S05]  /*00f0*/  EXIT ;  /* 0x000000000000794d */ /* 0x000fea0003800000 */
.L_x_13:
        /* <DEDUP_REMOVED lines=16> */
.L_x_16:


//--------------------- .nv.global.init           --------------------------
	.section	.nv.global.init,"aw",@progbits
.nv.global.init:
	.type		$str,@object
	.size		$str,(.L_0 - $str)
$str:
        /*0000*/ 	.byte	0x25, 0x64, 0x00
.L_0:


//--------------------- .nv.shared.reserved.0     --------------------------
	.section	.nv.shared.reserved.0,"aw",@nobits
	.weak		__nv_reservedSMEM_offset_0_alias
	.size		__nv_reservedSMEM_offset_0_alias, 0, 64
	.other		__nv_reservedSMEM_offset_0_alias,@"STO_CUDA_RESERVED_SHARED STV_DEFAULT"
__nv_reservedSMEM_offset_0_alias:
	.zero		0
	.zero		64


//--------------------- .nv.constant0._Z8tid_timeiPy --------------------------
	.section	.nv.constant0._Z8tid_timeiPy,"a",@progbits
	.sectionflags	@""
	.align	4
.nv.constant0._Z8tid_timeiPy:
	.zero		912


//--------------------- .nv.constant0._Z13global_memoryiPdiiPy --------------------------
	.section	.nv.constant0._Z13global_memoryiPdiiPy,"a",@progbits
	.sectionflags	@""
	.align	4
.nv.constant0._Z13global_memoryiPdiiPy:
	.zero		928


//--------------------- .nv.constant0._Z15array_generatoriPd --------------------------
	.section	.nv.constant0._Z15array_generatoriPd,"a",@progbits
	.sectionflags	@""
	.align	4
.nv.constant0._Z15array_generatoriPd:
	.zero		912


//--------------------- SYMBOLS --------------------------

	.type		.nv.reservedSmem.offset0,@object
	.size		.nv.reservedSmem.offset0,0x4
	.type		vprintf,@function
